	.headerflags	@"EF_CUDA_TEXMODE_UNIFIED EF_CUDA_64BIT_ADDRESS EF_CUDA_ACCELERATORS EF_CUDA_SM90 EF_CUDA_VIRTUAL_SM(EF_CUDA_SM90)"
	.elftype	@"ET_EXEC"


//--------------------- .nv.info                  --------------------------
	.section	.nv.info,"",@"SHT_CUDA_INFO"
	.align	4


	//----- nvinfo : EIATTR_REGCOUNT
	.align		4
        /*0000*/ 	.byte	0x04, 0x2f
        /*0002*/ 	.short	(.L_1 - .L_0)
	.align		4
.L_0:
        /*0004*/ 	.word	index@(triton_poi_fused_add_mul_relu_rsub_sigmoid_5)
        /*0008*/ 	.word	0x00000015


	//----- nvinfo : EIATTR_MIN_STACK_SIZE
	.align		4
.L_1:
        /*000c*/ 	.byte	0x04, 0x12
        /*000e*/ 	.short	(.L_3 - .L_2)
	.align		4
.L_2:
        /*0010*/ 	.word	index@(triton_poi_fused_add_mul_relu_rsub_sigmoid_5)
        /*0014*/ 	.word	0x00000000


	//----- nvinfo : EIATTR_FRAME_SIZE
	.align		4
.L_3:
        /*0018*/ 	.byte	0x04, 0x11
        /*001a*/ 	.short	(.L_5 - .L_4)
	.align		4
.L_4:
        /*001c*/ 	.word	index@(triton_poi_fused_add_mul_relu_rsub_sigmoid_5)
        /*0020*/ 	.word	0x00000000


	//----- nvinfo : EIATTR_MIN_STACK_SIZE
	.align		4
.L_5:
        /*0024*/ 	.byte	0x04, 0x12
        /*0026*/ 	.short	(.L_7 - .L_6)
	.align		4
.L_6:
        /*0028*/ 	.word	index@(triton_poi_fused_add_mul_relu_rsub_sigmoid_5)
        /*002c*/ 	.word	0x00000000
.L_7:


//--------------------- .nv.info.triton_poi_fused_add_mul_relu_rsub_sigmoid_5 --------------------------
	.section	.nv.info.triton_poi_fused_add_mul_relu_rsub_sigmoid_5,"",@"SHT_CUDA_INFO"
	.sectionflags	@""
	.align	4


	//----- nvinfo : EIATTR_CUDA_API_VERSION
	.align		4
        /*0000*/ 	.byte	0x04, 0x37
        /*0002*/ 	.short	(.L_9 - .L_8)
.L_8:
        /*0004*/ 	.word	0x0000007c


	//----- nvinfo : EIATTR_KPARAM_INFO
	.align		4
.L_9:
        /*0008*/ 	.byte	0x04, 0x17
        /*000a*/ 	.short	(.L_11 - .L_10)
.L_10:
        /*000c*/ 	.word	0x00000000
        /*0010*/ 	.short	0x0007
        /*0012*/ 	.short	0x0034
        /*0014*/ 	.byte	0x00, 0xf0, 0x11, 0x00


	//----- nvinfo : EIATTR_KPARAM_INFO
	.align		4
.L_11:
        /*0018*/ 	.byte	0x04, 0x17
        /*001a*/ 	.short	(.L_13 - .L_12)
.L_12:
        /*001c*/ 	.word	0x00000000
        /*0020*/ 	.short	0x0006
        /*0022*/ 	.short	0x0030
        /*0024*/ 	.byte	0x00, 0xf0, 0x11, 0x00


	//----- nvinfo : EIATTR_KPARAM_INFO
	.align		4
.L_13:
        /*0028*/ 	.byte	0x04, 0x17
        /*002a*/ 	.short	(.L_15 - .L_14)
.L_14:
        /*002c*/ 	.word	0x00000000
        /*0030*/ 	.short	0x0005
        /*0032*/ 	.short	0x0028
        /*0034*/ 	.byte	0x00, 0xf4, 0x21, 0x00


	//----- nvinfo : EIATTR_KPARAM_INFO
	.align		4
.L_15:
        /*0038*/ 	.byte	0x04, 0x17
        /*003a*/ 	.short	(.L_17 - .L_16)
.L_16:
        /*003c*/ 	.word	0x00000000
        /*0040*/ 	.short	0x0004
        /*0042*/ 	.short	0x0020
        /*0044*/ 	.byte	0x00, 0xf4, 0x21, 0x00


	//----- nvinfo : EIATTR_KPARAM_INFO
	.align		4
.L_17:
        /*0048*/ 	.byte	0x04, 0x17
        /*004a*/ 	.short	(.L_19 - .L_18)
.L_18:
        /*004c*/ 	.word	0x00000000
        /*0050*/ 	.short	0x0003
        /*0052*/ 	.short	0x0018
        /*0054*/ 	.byte	0x00, 0xf4, 0x21, 0x00


	//----- nvinfo : EIATTR_KPARAM_INFO
	.align		4
.L_19:
        /*0058*/ 	.byte	0x04, 0x17
        /*005a*/ 	.short	(.L_21 - .L_20)
.L_20:
        /*005c*/ 	.word	0x00000000
        /*0060*/ 	.short	0x0002
        /*0062*/ 	.short	0x0010
        /*0064*/ 	.byte	0x00, 0xf4, 0x21, 0x00


	//----- nvinfo : EIATTR_KPARAM_INFO
	.align		4
.L_21:
        /*0068*/ 	.byte	0x04, 0x17
        /*006a*/ 	.short	(.L_23 - .L_22)
.L_22:
        /*006c*/ 	.word	0x00000000
        /*0070*/ 	.short	0x0001
        /*0072*/ 	.short	0x0008
        /*0074*/ 	.byte	0x00, 0xf4, 0x21, 0x00


	//----- nvinfo : EIATTR_KPARAM_INFO
	.align		4
.L_23:
        /*0078*/ 	.byte	0x04, 0x17
        /*007a*/ 	.short	(.L_25 - .L_24)
.L_24:
        /*007c*/ 	.word	0x00000000
        /*0080*/ 	.short	0x0000
        /*0082*/ 	.short	0x0000
        /*0084*/ 	.byte	0x00, 0xf4, 0x21, 0x00


	//----- nvinfo : EIATTR_SPARSE_MMA_MASK
	.align		4
.L_25:
        /*0088*/ 	.byte	0x03, 0x50
        /*008a*/ 	.short	0x0000


	//----- nvinfo : EIATTR_MAXREG_COUNT
	.align		4
        /*008c*/ 	.byte	0x03, 0x1b
        /*008e*/ 	.short	0x00ff


	//----- nvinfo : EIATTR_EXIT_INSTR_OFFSETS
	.align		4
        /*0090*/ 	.byte	0x04, 0x1c
        /*0092*/ 	.short	(.L_27 - .L_26)


	//   ....[0]....
.L_26:
        /*0094*/ 	.word	0x00000620


	//   ....[1]....
        /*0098*/ 	.word	0x00000670


	//----- nvinfo : EIATTR_REQNTID
	.align		4
.L_27:
        /*009c*/ 	.byte	0x04, 0x10
        /*009e*/ 	.short	(.L_29 - .L_28)
.L_28:
        /*00a0*/ 	.word	0x00000020
        /*00a4*/ 	.word	0x00000001
        /*00a8*/ 	.word	0x00000001


	//----- nvinfo : EIATTR_CBANK_PARAM_SIZE
	.align		4
.L_29:
        /*00ac*/ 	.byte	0x03, 0x19
        /*00ae*/ 	.short	0x0038


	//----- nvinfo : EIATTR_PARAM_CBANK
	.align		4
        /*00b0*/ 	.byte	0x04, 0x0a
        /*00b2*/ 	.short	(.L_31 - .L_30)
	.align		4
.L_30:
        /*00b4*/ 	.word	index@(.nv.constant0.triton_poi_fused_add_mul_relu_rsub_sigmoid_5)
        /*00b8*/ 	.short	0x0210
        /*00ba*/ 	.short	0x0038


	//----- nvinfo : EIATTR_SW_WAR
	.align		4
.L_31:
        /*00bc*/ 	.byte	0x04, 0x36
        /*00be*/ 	.short	(.L_33 - .L_32)
.L_32:
        /*00c0*/ 	.word	0x00000008
.L_33:


//--------------------- .nv.callgraph             --------------------------
	.section	.nv.callgraph,"",@"SHT_CUDA_CALLGRAPH"
	.align	4
	.sectionentsize	8
	.align		4
        /*0000*/ 	.word	0x00000000
	.align		4
        /*0004*/ 	.word	0xffffffff
	.align		4
        /*0008*/ 	.word	0x00000000
	.align		4
        /*000c*/ 	.word	0xfffffffe
	.align		4
        /*0010*/ 	.word	0x00000000
	.align		4
        /*0014*/ 	.word	0xfffffffd
	.align		4
        /*0018*/ 	.word	0x00000000
	.align		4
        /*001c*/ 	.word	0xfffffffc


//--------------------- .text.triton_poi_fused_add_mul_relu_rsub_sigmoid_5 --------------------------
	.section	.text.triton_poi_fused_add_mul_relu_rsub_sigmoid_5,"ax",@progbits
	.sectionflags	@"SHF_BARRIERS=1"
	.align	128
        .global         triton_poi_fused_add_mul_relu_rsub_sigmoid_5
        .type           triton_poi_fused_add_mul_relu_rsub_sigmoid_5,@function
        .size           triton_poi_fused_add_mul_relu_rsub_sigmoid_5,(.L_x_1 - triton_poi_fused_add_mul_relu_rsub_sigmoid_5)
        .other          triton_poi_fused_add_mul_relu_rsub_sigmoid_5,@"STO_CUDA_ENTRY STV_DEFAULT"
triton_poi_fused_add_mul_relu_rsub_sigmoid_5:
.text.triton_poi_fused_add_mul_relu_rsub_sigmoid_5:
[----:B------:R-:W0:Y:S01]  /*0000*/  LDC R1, c[0x0][0x28] ;  /* 0x00000a00ff017b82 */ /* 0x000e220000000800 */
[----:B------:R-:W1:Y:S07]  /*0010*/  S2R R13, SR_CTAID.X ;  /* 0x00000000000d7919 */ /* 0x000e6e0000002500 */
[----:B------:R-:W2:Y:S01]  /*0020*/  LDC.64 R6, c[0x0][0x218] ;  /* 0x00008600ff067b82 */ /* 0x000ea20000000a00 */
[----:B------:R-:W-:Y:S01]  /*0030*/  CS2R R16, SRZ ;  /* 0x0000000000107805 */ /* 0x000fe2000001ff00 */
[----:B------:R-:W-:Y:S01]  /*0040*/  ULDC.64 UR6, c[0x0][0x208] ;  /* 0x0000820000067ab9 */ /* 0x000fe20000000a00 */
[----:B------:R-:W3:Y:S01]  /*0050*/  S2R R2, SR_TID.X ;  /* 0x0000000000027919 */ /* 0x000ee20000002100 */
[----:B------:R-:W4:Y:S04]  /*0060*/  S2R R3, SR_CTAID.Y ;  /* 0x0000000000037919 */ /* 0x000f280000002600 */
[----:B------:R-:W5:Y:S08]  /*0070*/  LDC.64 R4, c[0x0][0x210] ;  /* 0x00008400ff047b82 */ /* 0x000f700000000a00 */
[----:B------:R-:W5:Y:S08]  /*0080*/  LDC.64 R10, c[0x0][0x228] ;  /* 0x00008a00ff0a7b82 */ /* 0x000f700000000a00 */
[----:B------:R-:W5:Y:S01]  /*0090*/  LDC.64 R8, c[0x0][0x220] ;  /* 0x00008800ff087b82 */ /* 0x000f620000000a00 */
[----:B-1----:R-:W-:Y:S01]  /*00a0*/  IMAD.SHL.U32 R13, R13, 0x4, RZ ;  /* 0x000000040d0d7824 */ /* 0x002fe200078e00ff */
[----:B---3--:R-:W-:-:S04]  /*00b0*/  SHF.R.U32.HI R12, RZ, 0x2, R2 ;  /* 0x00000002ff0c7819 */ /* 0x008fc80000011602 */
[----:B------:R-:W-:Y:S01]  /*00c0*/  LOP3.LUT R15, R13, 0x3, R2, 0xf8, !PT ;  /* 0x000000030d0f7812 */ /* 0x000fe200078ef802 */
[----:B----4-:R-:W-:Y:S01]  /*00d0*/  IMAD.SHL.U32 R3, R3, 0x8, RZ ;  /* 0x0000000803037824 */ /* 0x010fe200078e00ff */
[----:B------:R-:W-:Y:S02]  /*00e0*/  SGXT.U32 R12, R12, 0x3 ;  /* 0x000000030c0c781a */ /* 0x000fe40000000000 */
[C---:B------:R-:W-:Y:S01]  /*00f0*/  ISETP.GE.AND P0, PT, R15.reuse, 0x4, PT ;  /* 0x000000040f00780c */ /* 0x040fe20003f06270 */
[----:B--2---:R-:W-:Y:S01]  /*0100*/  IMAD.WIDE R6, R15, 0x4, R6 ;  /* 0x000000040f067825 */ /* 0x004fe200078e0206 */
[----:B------:R-:W-:-:S04]  /*0110*/  LOP3.LUT R0, R12, R3, RZ, 0xfc, !PT ;  /* 0x000000030c007212 */ /* 0x000fc800078efcff */
[C---:B------:R-:W-:Y:S01]  /*0120*/  ISETP.LT.AND P1, PT, R0.reuse, 0x10, !P0 ;  /* 0x000000100000780c */ /* 0x040fe20004721270 */
[----:B------:R-:W-:-:S04]  /*0130*/  IMAD R0, R0, 0x4, R15 ;  /* 0x0000000400007824 */ /* 0x000fc800078e020f */
[----:B-----5:R-:W-:Y:S02]  /*0140*/  IMAD.WIDE R4, R0, 0x4, R4 ;  /* 0x0000000400047825 */ /* 0x020fe400078e0204 */
[----:B------:R-:W2:Y:S06]  /*0150*/  @!P0 LDG.E.EL R17, desc[UR6][R6.64] ;  /* 0x0000000606118981 */ /* 0x000eac000c2e1900 */
[----:B------:R1:W2:Y:S01]  /*0160*/  @P1 LDG.E.EL R16, desc[UR6][R4.64] ;  /* 0x0000000604101981 */ /* 0x0002a2000c2e1900 */
[----:B0-----:R-:W-:Y:S01]  /*0170*/  IMAD.WIDE R10, R15, 0x4, R10 ;  /* 0x000000040f0a7825 */ /* 0x001fe200078e020a */
[----:B------:R-:W-:-:S03]  /*0180*/  HFMA2.MMA R15, -RZ, RZ, 0, 0 ;  /* 0x00000000ff0f7435 */ /* 0x000fc600000001ff */
[----:B------:R-:W-:Y:S02]  /*0190*/  IMAD.MOV.U32 R18, RZ, RZ, RZ ;  /* 0x000000ffff127224 */ /* 0x000fe400078e00ff */
[----:B------:R-:W-:Y:S01]  /*01a0*/  IMAD.WIDE R8, R0, 0x4, R8 ;  /* 0x0000000400087825 */ /* 0x000fe200078e0208 */
[----:B------:R-:W-:Y:S01]  /*01b0*/  LOP3.LUT R3, R3, 0x7, R2, 0xf8, !PT ;  /* 0x0000000703037812 */ /* 0x000fe200078ef802 */
[----:B-1----:R-:W0:Y:S02]  /*01c0*/  LDC.64 R4, c[0x0][0x230] ;  /* 0x00008c00ff047b82 */ /* 0x002e240000000a00 */
[----:B------:R-:W3:Y:S04]  /*01d0*/  @!P0 LDG.E.EL R18, desc[UR6][R10.64] ;  /* 0x000000060a128981 */ /* 0x000ee8000c2e1900 */
[----:B------:R1:W3:Y:S01]  /*01e0*/  @P1 LDG.E.EL R15, desc[UR6][R8.64] ;  /* 0x00000006080f1981 */ /* 0x0002e2000c2e1900 */
[----:B------:R-:W-:-:S02]  /*01f0*/  SHF.R.S32.HI R6, RZ, 0x1f, R3 ;  /* 0x0000001fff067819 */ /* 0x000fc40000011403 */
[----:B------:R-:W-:Y:S02]  /*0200*/  SHF.R.U32.HI R14, RZ, 0x3, R2 ;  /* 0x00000003ff0e7819 */ /* 0x000fe40000011602 */
[----:B------:R-:W-:Y:S02]  /*0210*/  LEA.HI R7, R6, R3, RZ, 0x2 ;  /* 0x0000000306077211 */ /* 0x000fe400078f10ff */
[----:B------:R-:W-:Y:S02]  /*0220*/  SGXT.U32 R6, R14, 0x2 ;  /* 0x000000020e06781a */ /* 0x000fe40000000000 */
[C---:B------:R-:W-:Y:S01]  /*0230*/  LOP3.LUT R14, R7.reuse, 0xfffffffc, RZ, 0xc0, !PT ;  /* 0xfffffffc070e7812 */ /* 0x040fe200078ec0ff */
[----:B------:R-:W-:Y:S01]  /*0240*/  IMAD.SHL.U32 R7, R7, 0x4, RZ ;  /* 0x0000000407077824 */ /* 0x000fe200078e00ff */
[----:B------:R-:W-:-:S03]  /*0250*/  LOP3.LUT R13, R6, R13, RZ, 0xfc, !PT ;  /* 0x0000000d060d7212 */ /* 0x000fc600078efcff */
[----:B------:R-:W-:Y:S01]  /*0260*/  IMAD.IADD R14, R3, 0x1, -R14 ;  /* 0x00000001030e7824 */ /* 0x000fe200078e0a0e */
[----:B------:R-:W-:Y:S02]  /*0270*/  ISETP.GE.AND P0, PT, R13, 0x4, PT ;  /* 0x000000040d00780c */ /* 0x000fe40003f06270 */
[----:B------:R-:W-:Y:S01]  /*0280*/  LOP3.LUT R7, R7, 0xfffffff0, RZ, 0xc0, !PT ;  /* 0xfffffff007077812 */ /* 0x000fe200078ec0ff */
[----:B------:R-:W-:Y:S01]  /*0290*/  IMAD R14, R13, 0x4, R14 ;  /* 0x000000040d0e7824 */ /* 0x000fe200078e020e */
[----:B------:R-:W-:Y:S01]  /*02a0*/  ISETP.LT.AND P0, PT, R3, 0x10, !P0 ;  /* 0x000000100300780c */ /* 0x000fe20004701270 */
[----:B------:R-:W-:-:S03]  /*02b0*/  IMAD.MOV.U32 R3, RZ, RZ, RZ ;  /* 0x000000ffff037224 */ /* 0x000fc600078e00ff */
[----:B------:R-:W-:-:S05]  /*02c0*/  IADD3 R7, R14, R7, RZ ;  /* 0x000000070e077210 */ /* 0x000fca0007ffe0ff */
[----:B0-----:R-:W-:-:S05]  /*02d0*/  IMAD.WIDE R4, R7, 0x4, R4 ;  /* 0x0000000407047825 */ /* 0x001fca00078e0204 */
[----:B------:R0:W4:Y:S01]  /*02e0*/  @P0 LDG.E.EL R3, desc[UR6][R4.64] ;  /* 0x0000000604030981 */ /* 0x000122000c2e1900 */
[----:B------:R-:W5:Y:S01]  /*02f0*/  S2UR UR5, SR_CgaCtaId ;  /* 0x00000000000579c3 */ /* 0x000f620000008800 */
[----:B-1----:R-:W-:Y:S01]  /*0300*/  IMAD.MOV.U32 R9, RZ, RZ, 0x3e800000 ;  /* 0x3e800000ff097424 */ /* 0x002fe200078e00ff */
[----:B------:R-:W-:Y:S01]  /*0310*/  UMOV UR4, 0x400 ;  /* 0x0000040000047882 */ /* 0x000fe20000000000 */
[----:B------:R-:W-:Y:S02]  /*0320*/  SHF.R.U32.HI R8, RZ, 0x1, R2 ;  /* 0x00000001ff087819 */ /* 0x000fe40000011602 */
[----:B------:R-:W-:Y:S02]  /*0330*/  SHF.L.U32 R10, R2, 0x2, RZ ;  /* 0x00000002020a7819 */ /* 0x000fe400000006ff */
[----:B------:R-:W-:Y:S01]  /*0340*/  LOP3.LUT R8, R8, 0xc, RZ, 0xc0, !PT ;  /* 0x0000000c08087812 */ /* 0x000fe200078ec0ff */
[----:B0-----:R-:W-:Y:S01]  /*0350*/  IMAD.SHL.U32 R4, R2, 0x8, RZ ;  /* 0x0000000802047824 */ /* 0x001fe200078e00ff */
[----:B------:R-:W-:-:S04]  /*0360*/  LOP3.LUT R11, R10, 0x1c, RZ, 0xc0, !PT ;  /* 0x0000001c0a0b7812 */ /* 0x000fc800078ec0ff */
[----:B------:R-:W-:Y:S02]  /*0370*/  LOP3.LUT R5, R4, 0x18, RZ, 0xc0, !PT ;  /* 0x0000001804057812 */ /* 0x000fe400078ec0ff */
[----:B------:R-:W-:Y:S02]  /*0380*/  LOP3.LUT R6, R6, R11, RZ, 0xfc, !PT ;  /* 0x0000000b06067212 */ /* 0x000fe400078efcff */
[----:B------:R-:W-:Y:S01]  /*0390*/  LOP3.LUT R12, R12, R5, RZ, 0xfc, !PT ;  /* 0x000000050c0c7212 */ /* 0x000fe200078efcff */
[----:B-----5:R-:W-:-:S06]  /*03a0*/  UPRMT UR4, UR5, 0x654, UR4 ;  /* 0x0000065405047896 */ /* 0x020fcc0008000004 */
[----:B------:R-:W-:Y:S01]  /*03b0*/  IADD3 R8, R8, UR4, RZ ;  /* 0x0000000408087c10 */ /* 0x000fe2000fffe0ff */
[----:B------:R-:W-:-:S05]  /*03c0*/  VIADD R11, R11, UR4 ;  /* 0x000000040b0b7c36 */ /* 0x000fca0008000000 */
[----:B------:R-:W-:Y:S01]  /*03d0*/  LEA R6, R6, R11, 0x2 ;  /* 0x0000000b06067211 */ /* 0x000fe200078e10ff */
[----:B--2---:R-:W-:-:S04]  /*03e0*/  FADD R16, R17, R16 ;  /* 0x0000001011107221 */ /* 0x004fc80000000000 */
[----:B------:R-:W-:-:S04]  /*03f0*/  FADD R16, RZ, -R16 ;  /* 0x80000010ff107221 */ /* 0x000fc80000000000 */
[----:B------:R-:W-:-:S05]  /*0400*/  FMUL R16, R16, 1.4426950216293334961 ;  /* 0x3fb8aa3b10107820 */ /* 0x000fca0000400000 */
[----:B------:R-:W-:Y:S02]  /*0410*/  FSETP.GEU.AND P0, PT, R16, -126, PT ;  /* 0xc2fc00001000780b */ /* 0x000fe40003f0e000 */
[----:B---3--:R-:W-:Y:S01]  /*0420*/  FSETP.GEU.AND P2, PT, R15, -R18, PT ;  /* 0x800000120f00720b */ /* 0x008fe20003f4e000 */
[----:B------:R-:W-:-:S05]  /*0430*/  FADD R15, R18, R15 ;  /* 0x0000000f120f7221 */ /* 0x000fca0000000000 */
[----:B------:R-:W-:-:S05]  /*0440*/  FSEL R15, R15, RZ, P2 ;  /* 0x000000ff0f0f7208 */ /* 0x000fca0001000000 */
[----:B------:R-:W-:-:S04]  /*0450*/  @!P0 FMUL R16, R16, 0.5 ;  /* 0x3f00000010108820 */ /* 0x000fc80000400000 */
[----:B------:R-:W0:Y:S02]  /*0460*/  MUFU.EX2 R7, R16 ;  /* 0x0000001000077308 */ /* 0x000e240000000800 */
[----:B0-----:R-:W-:-:S04]  /*0470*/  @!P0 FMUL R7, R7, R7 ;  /* 0x0000000707078220 */ /* 0x001fc80000400000 */
[----:B------:R-:W-:-:S05]  /*0480*/  FADD R7, R7, 1 ;  /* 0x3f80000007077421 */ /* 0x000fca0000000000 */
[----:B------:R-:W-:-:S04]  /*0490*/  FSETP.GT.AND P0, PT, R7, 8.50705917302346158658e+37, PT ;  /* 0x7e8000000700780b */ /* 0x000fc80003f04000 */
[----:B------:R-:W-:Y:S02]  /*04a0*/  FSEL R4, R9, 1, P0 ;  /* 0x3f80000009047808 */ /* 0x000fe40000000000 */
[----:B------:R-:W-:Y:S02]  /*04b0*/  LEA.HI R9, R5, UR4, RZ, 0x1f ;  /* 0x0000000405097c11 */ /* 0x000fe4000f8ff8ff */
[C---:B------:R-:W-:Y:S02]  /*04c0*/  LOP3.LUT R5, R2.reuse, 0x1f, RZ, 0xc0, !PT ;  /* 0x0000001f02057812 */ /* 0x040fe400078ec0ff */
[----:B------:R-:W-:Y:S01]  /*04d0*/  LOP3.LUT R2, R2, 0x1c, RZ, 0xc0, !PT ;  /* 0x0000001c02027812 */ /* 0x000fe200078ec0ff */
[----:B------:R-:W-:Y:S02]  /*04e0*/  IMAD R12, R12, 0x4, R9 ;  /* 0x000000040c0c7824 */ /* 0x000fe400078e0209 */
[----:B------:R-:W-:Y:S01]  /*04f0*/  @P0 FMUL R7, R7, 0.25 ;  /* 0x3e80000007070820 */ /* 0x000fe20000400000 */
[----:B------:R-:W-:-:S02]  /*0500*/  IMAD R8, R5, 0x4, R8 ;  /* 0x0000000405087824 */ /* 0x000fc400078e0208 */
[----:B------:R-:W-:-:S03]  /*0510*/  VIADD R2, R2, UR4 ;  /* 0x0000000402027c36 */ /* 0x000fc60008000000 */
[----:B------:R-:W0:Y:S01]  /*0520*/  MUFU.RCP R7, R7 ;  /* 0x0000000700077308 */ /* 0x000e220000001000 */
[----:B------:R-:W-:Y:S02]  /*0530*/  IMAD R5, R5, 0x4, R2 ;  /* 0x0000000405057824 */ /* 0x000fe400078e0202 */
[----:B0-----:R-:W-:-:S04]  /*0540*/  FMUL R4, R7, R4 ;  /* 0x0000000407047220 */ /* 0x001fc80000400000 */
[C---:B------:R-:W-:Y:S01]  /*0550*/  FMUL R15, R4.reuse, R15 ;  /* 0x0000000f040f7220 */ /* 0x040fe20000400000 */
[----:B------:R-:W-:-:S04]  /*0560*/  FADD R7, -R4, 1 ;  /* 0x3f80000004077421 */ /* 0x000fc80000000100 */
[----:B------:R-:W-:Y:S01]  /*0570*/  STS [R12], R15 ;  /* 0x0000000f0c007388 */ /* 0x000fe20000000800 */
[----:B------:R-:W-:Y:S06]  /*0580*/  BAR.SYNC.DEFER_BLOCKING 0x0 ;  /* 0x0000000000007b1d */ /* 0x000fec0000010000 */
[----:B------:R-:W-:Y:S02]  /*0590*/  LDS R4, [R8] ;  /* 0x0000000008047984 */ /* 0x000fe40000000800 */
[----:B------:R-:W-:Y:S06]  /*05a0*/  BAR.SYNC.DEFER_BLOCKING 0x0 ;  /* 0x0000000000007b1d */ /* 0x000fec0000010000 */
[----:B------:R-:W-:Y:S02]  /*05b0*/  STS [R12], R7 ;  /* 0x000000070c007388 */ /* 0x000fe40000000800 */
[----:B------:R-:W-:Y:S06]  /*05c0*/  BAR.SYNC.DEFER_BLOCKING 0x0 ;  /* 0x0000000000007b1d */ /* 0x000fec0000010000 */
[----:B------:R-:W4:Y:S02]  /*05d0*/  LDS R9, [R8] ;  /* 0x0000000008097984 */ /* 0x000f240000000800 */
[----:B----4-:R-:W-:Y:S01]  /*05e0*/  FFMA R3, R9, R3, R4 ;  /* 0x0000000309037223 */ /* 0x010fe20000000004 */
[----:B------:R-:W-:Y:S06]  /*05f0*/  BAR.SYNC.DEFER_BLOCKING 0x0 ;  /* 0x0000000000007b1d */ /* 0x000fec0000010000 */
[----:B------:R0:W-:Y:S02]  /*0600*/  STS [R6], R3 ;  /* 0x0000000306007388 */ /* 0x0001e40000000800 */
[----:B------:R-:W-:Y:S06]  /*0610*/  BAR.SYNC.DEFER_BLOCKING 0x0 ;  /* 0x0000000000007b1d */ /* 0x000fec0000010000 */
[----:B0-----:R-:W-:Y:S05]  /*0620*/  @!P1 EXIT ;  /* 0x000000000000994d */ /* 0x001fea0003800000 */
[----:B------:R-:W0:Y:S01]  /*0630*/  LDS R5, [R5] ;  /* 0x0000000005057984 */ /* 0x000e220000000800 */
[----:B------:R-:W1:Y:S02]  /*0640*/  LDC.64 R2, c[0x0][0x238] ;  /* 0x00008e00ff027b82 */ /* 0x000e640000000a00 */
[----:B-1----:R-:W-:-:S05]  /*0650*/  IMAD.WIDE R2, R0, 0x4, R2 ;  /* 0x0000000400027825 */ /* 0x002fca00078e0202 */
[----:B0-----:R-:W-:Y:S01]  /*0660*/  STG.E desc[UR6][R2.64], R5 ;  /* 0x0000000502007986 */ /* 0x001fe2000c101906 */
[----:B------:R-:W-:Y:S05]  /*0670*/  EXIT ;  /* 0x000000000000794d */ /* 0x000fea0003800000 */
.L_x_0:
[----:B------:R-:W-:-:S00]  /*0680*/  BRA `(.L_x_0) ;  /* 0xfffffffc00fc7947 */ /* 0x000fc0000383ffff */
[----:B------:R-:W-:-:S00]  /*0690*/  NOP ;  /* 0x0000000000007918 */ /* 0x000fc00000000000 */
        /* <DEDUP_REMOVED lines=14> */
.L_x_1:


//--------------------- .nv.shared.triton_poi_fused_add_mul_relu_rsub_sigmoid_5 --------------------------
	.section	.nv.shared.triton_poi_fused_add_mul_relu_rsub_sigmoid_5,"aw",@nobits
	.sectionflags	@""
	.align	16
	.zero		1024


//--------------------- .nv.constant0.triton_poi_fused_add_mul_relu_rsub_sigmoid_5 --------------------------
	.section	.nv.constant0.triton_poi_fused_add_mul_relu_rsub_sigmoid_5,"a",@progbits
	.sectionflags	@""
	.align	4
.nv.constant0.triton_poi_fused_add_mul_relu_rsub_sigmoid_5:
	.zero		584
